//
// Generated by NVIDIA NVVM Compiler
//
// Compiler Build ID: CL-36424714
// Cuda compilation tools, release 13.0, V13.0.88
// Based on NVVM 20.0.0
//

.version 9.0
.target sm_100
.address_size 64

	// .globl	_Z9helloCUDAf
.extern .func  (.param .b32 func_retval0) vprintf
(
	.param .b64 vprintf_param_0,
	.param .b64 vprintf_param_1
)
;
.global .align 1 .b8 $str[54] = {72, 101, 108, 108, 111, 32, 102, 114, 111, 109, 32, 116, 104, 114, 101, 97, 100, 32, 98, 108, 111, 99, 107, 105, 100, 120, 46, 120, 61, 37, 100, 32, 116, 104, 114, 101, 97, 100, 105, 100, 120, 46, 120, 61, 37, 100, 44, 32, 102, 61, 37, 102, 10};

.visible .entry _Z9helloCUDAf(
	.param .f32 _Z9helloCUDAf_param_0
)
{
	.local .align 16 .b8 	__local_depot0[16];
	.reg .b64 	%SP;
	.reg .b64 	%SPL;
	.reg .b32 	%r<5>;
	.reg .b32 	%f<2>;
	.reg .b64 	%rd<5>;
	.reg .b64 	%fd<2>;

	mov.u64 	%SPL, __local_depot0;
	cvta.local.u64 	%SP, %SPL;
	ld.param.f32 	%f1, [_Z9helloCUDAf_param_0];
	add.u64 	%rd1, %SP, 0;
	add.u64 	%rd2, %SPL, 0;
	mov.u32 	%r1, %ctaid.x;
	mov.u32 	%r2, %tid.x;
	cvt.f64.f32 	%fd1, %f1;
	st.local.v2.u32 	[%rd2], {%r1, %r2};
	st.local.f64 	[%rd2+8], %fd1;
	mov.u64 	%rd3, $str;
	cvta.global.u64 	%rd4, %rd3;
	{ // callseq 0, 0
	.param .b64 param0;
	st.param.b64 	[param0], %rd4;
	.param .b64 param1;
	st.param.b64 	[param1], %rd1;
	.param .b32 retval0;
	call.uni (retval0), 
	vprintf, 
	(
	param0, 
	param1
	);
	ld.param.b32 	%r3, [retval0];
	} // callseq 0
	ret;

}


// ===== COMPILED SASS (sm_100) =====

	.target	sm_100

	.elftype	@"ET_EXEC"


//--------------------- .note.nv.tkinfo           --------------------------
	.section	.note.nv.tkinfo,"",@"SHT_NOTE"
	.sectionflags	@"SHF_NOTE_NV_TKINFO"
	.tkinfo
        /*0018*/ 	.word	0x00000002
        /*0030*/ 	.string	""
        /*0030*/ 	.string	"ptxas"
        /*0030*/ 	.string	"Cuda compilation tools, release 13.0, V13.0.88"
        /*0030*/ 	.string	"Build cuda_13.0.r13.0/compiler.36424714_0"
        /*0030*/ 	.string	"-arch sm_100 -m 64 "



//--------------------- .note.nv.cuinfo           --------------------------
	.section	.note.nv.cuinfo,"",@"SHT_NOTE"
	.sectionflags	@"SHF_NOTE_NV_CUINFO"
        /*0018*/ 	.short	0x0002
        /*001a*/ 	.short	0x0064
        /*001c*/ 	.short	0x0082
	.zero		2


//--------------------- .nv.info                  --------------------------
	.section	.nv.info,"",@"SHT_CUDA_INFO"
	.align	4


	//----- nvinfo : EIATTR_REGCOUNT
	.align		4
        /*0000*/ 	.byte	0x04, 0x2f
        /*0002*/ 	.short	(.L_2 - .L_1)
	.align		4
.L_1:
        /*0004*/ 	.word	index@(_Z9helloCUDAf)
        /*0008*/ 	.word	0x00000018


	//----- nvinfo : EIATTR_FRAME_SIZE
	.align		4
.L_2:
        /*000c*/ 	.byte	0x04, 0x11
        /*000e*/ 	.short	(.L_4 - .L_3)
	.align		4
.L_3:
        /*0010*/ 	.word	index@(_Z9helloCUDAf)
        /*0014*/ 	.word	0x00000010


	//----- nvinfo : EIATTR_MIN_STACK_SIZE
	.align		4
.L_4:
        /*0018*/ 	.byte	0x04, 0x12
        /*001a*/ 	.short	(.L_6 - .L_5)
	.align		4
.L_5:
        /*001c*/ 	.word	index@(_Z9helloCUDAf)
        /*0020*/ 	.word	0x00000010
.L_6:


//--------------------- .nv.compat                --------------------------
	.section	.nv.compat,"",@"SHT_CUDA_COMPAT_INFO"
	.align	4
        /*0000*/ 	.byte	0x02, 0x09, 0x00, 0x00, 0x02, 0x02, 0x01, 0x00, 0x02, 0x05, 0x05, 0x00, 0x03, 0x07, 0x01, 0x01
        /*0010*/ 	.byte	0x02, 0x03, 0x00, 0x00, 0x02, 0x06, 0x01, 0x00, 0x04, 0x0b, 0x08, 0x00, 0x09, 0x00, 0x00, 0x00
        /*0020*/ 	.byte	0x00, 0x00, 0x00, 0x00


//--------------------- .nv.info._Z9helloCUDAf    --------------------------
	.section	.nv.info._Z9helloCUDAf,"",@"SHT_CUDA_INFO"
	.sectionflags	@""
	.align	4


	//----- nvinfo : EIATTR_CUDA_API_VERSION
	.align		4
        /*0000*/ 	.byte	0x04, 0x37
        /*0002*/ 	.short	(.L_8 - .L_7)
.L_7:
        /*0004*/ 	.word	0x00000082


	//----- nvinfo : EIATTR_KPARAM_INFO
	.align		4
.L_8:
        /*0008*/ 	.byte	0x04, 0x17
        /*000a*/ 	.short	(.L_10 - .L_9)
.L_9:
        /*000c*/ 	.word	0x00000000
        /*0010*/ 	.short	0x0000
        /*0012*/ 	.short	0x0000
        /*0014*/ 	.byte	0x00, 0xf0, 0x11, 0x00


	//----- nvinfo : EIATTR_SPARSE_MMA_MASK
	.align		4
.L_10:
        /*0018*/ 	.byte	0x03, 0x50
        /*001a*/ 	.short	0x0000


	//----- nvinfo : EIATTR_MAXREG_COUNT
	.align		4
        /*001c*/ 	.byte	0x03, 0x1b
        /*001e*/ 	.short	0x00ff


	//----- nvinfo : EIATTR_EXTERNS
	.align		4
        /*0020*/ 	.byte	0x04, 0x0f
        /*0022*/ 	.short	(.L_12 - .L_11)


	//   ....[0]....
	.align		4
.L_11:
        /*0024*/ 	.word	index@(vprintf)


	//----- nvinfo : EIATTR_MERCURY_ISA_VERSION
	.align		4
.L_12:
        /*0028*/ 	.byte	0x03, 0x5f
        /*002a*/ 	.short	0x0101


	//----- nvinfo : EIATTR_VRC_CTA_INIT_COUNT
	.align		4
        /*002c*/ 	.byte	0x02, 0x4a
	.zero		1
	.zero		1


	//----- nvinfo : EIATTR_SYSCALL_OFFSETS
	.align		4
        /*0030*/ 	.byte	0x04, 0x46
        /*0032*/ 	.short	(.L_14 - .L_13)


	//   ....[0]....
.L_13:
        /*0034*/ 	.word	0x00000120


	//----- nvinfo : EIATTR_EXIT_INSTR_OFFSETS
	.align		4
.L_14:
        /*0038*/ 	.byte	0x04, 0x1c
        /*003a*/ 	.short	(.L_16 - .L_15)


	//   ....[0]....
.L_15:
        /*003c*/ 	.word	0x00000130


	//----- nvinfo : EIATTR_CBANK_PARAM_SIZE
	.align		4
.L_16:
        /*0040*/ 	.byte	0x03, 0x19
        /*0042*/ 	.short	0x0004


	//----- nvinfo : EIATTR_PARAM_CBANK
	.align		4
        /*0044*/ 	.byte	0x04, 0x0a
        /*0046*/ 	.short	(.L_18 - .L_17)
	.align		4
.L_17:
        /*0048*/ 	.word	index@(.nv.constant0._Z9helloCUDAf)
        /*004c*/ 	.short	0x0380
        /*004e*/ 	.short	0x0004


	//----- nvinfo : EIATTR_SW_WAR
	.align		4
.L_18:
        /*0050*/ 	.byte	0x04, 0x36
        /*0052*/ 	.short	(.L_20 - .L_19)
.L_19:
        /*0054*/ 	.word	0x00000008
.L_20:


//--------------------- .nv.callgraph             --------------------------
	.section	.nv.callgraph,"",@"SHT_CUDA_CALLGRAPH"
	.align	4
	.sectionentsize	8
	.align		4
        /*0000*/ 	.word	0x00000000
	.align		4
        /*0004*/ 	.word	0xffffffff
	.align		4
        /*0008*/ 	.word	index@(_Z9helloCUDAf)
	.align		4
        /*000c*/ 	.word	index@(vprintf)
	.align		4
        /*0010*/ 	.word	0x00000000
	.align		4
        /*0014*/ 	.word	0xfffffffe
	.align		4
        /*0018*/ 	.word	0x00000000
	.align		4
        /*001c*/ 	.word	0xfffffffd
	.align		4
        /*0020*/ 	.word	0x00000000
	.align		4
        /*0024*/ 	.word	0xfffffffc


//--------------------- .nv.constant4             --------------------------
	.section	.nv.constant4,"a",@progbits
	.align	8
	.align		8
.nv.constant4:
        /*0000*/ 	.dword	vprintf
	.align		8
        /*0008*/ 	.dword	$str


//--------------------- .text._Z9helloCUDAf       --------------------------
	.section	.text._Z9helloCUDAf,"ax",@progbits
	.align	128
        .global         _Z9helloCUDAf
        .type           _Z9helloCUDAf,@function
        .size           _Z9helloCUDAf,(.L_x_2 - _Z9helloCUDAf)
        .other          _Z9helloCUDAf,@"STO_CUDA_ENTRY STV_DEFAULT"
_Z9helloCUDAf:
.text._Z9helloCUDAf:
[----:B------:R-:W0:Y:S01]  /*0000*/  LDC R1, c[0x0][0x37c] ;  /* 0x0000df00ff017b82 */ /* 0x000e220000000800 */
[----:B------:R-:W1:Y:S01]  /*0010*/  LDCU UR4, c[0x0][0x380] ;  /* 0x00007000ff0477ac */ /* 0x000e620008000800 */
[----:B------:R-:W2:Y:S01]  /*0020*/  S2R R10, SR_CTAID.X ;  /* 0x00000000000a7919 */ /* 0x000ea20000002500 */
[----:B0-----:R-:W-:Y:S01]  /*0030*/  VIADD R1, R1, 0xfffffff0 ;  /* 0xfffffff001017836 */ /* 0x001fe20000000000 */
[----:B------:R-:W-:Y:S01]  /*0040*/  MOV R0, 0x0 ;  /* 0x0000000000007802 */ /* 0x000fe20000000f00 */
[----:B------:R-:W0:Y:S01]  /*0050*/  LDCU.64 UR6, c[0x4][0x8] ;  /* 0x01000100ff0677ac */ /* 0x000e220008000a00 */
[----:B------:R-:W2:Y:S02]  /*0060*/  S2R R11, SR_TID.X ;  /* 0x00000000000b7919 */ /* 0x000ea40000002100 */
[----:B------:R3:W4:Y:S01]  /*0070*/  LDC.64 R8, c[0x4][R0] ;  /* 0x0100000000087b82 */ /* 0x0007220000000a00 */
[----:B------:R-:W5:Y:S01]  /*0080*/  LDCU UR5, c[0x0][0x2fc] ;  /* 0x00005f80ff0577ac */ /* 0x000f620008000800 */
[----:B-1----:R-:W1:Y:S01]  /*0090*/  F2F.F64.F32 R2, UR4 ;  /* 0x0000000400027d10 */ /* 0x002e620008201800 */
[----:B------:R-:W3:Y:S01]  /*00a0*/  LDCU UR4, c[0x0][0x2f8] ;  /* 0x00005f00ff0477ac */ /* 0x000ee20008000800 */
[----:B0-----:R-:W-:Y:S01]  /*00b0*/  IMAD.U32 R4, RZ, RZ, UR6 ;  /* 0x00000006ff047e24 */ /* 0x001fe2000f8e00ff */
[----:B------:R-:W-:Y:S01]  /*00c0*/  MOV R5, UR7 ;  /* 0x0000000700057c02 */ /* 0x000fe20008000f00 */
[----:B-1----:R0:W-:Y:S04]  /*00d0*/  STL.64 [R1+0x8], R2 ;  /* 0x0000080201007387 */ /* 0x0021e80000100a00 */
[----:B--2---:R0:W-:Y:S01]  /*00e0*/  STL.64 [R1], R10 ;  /* 0x0000000a01007387 */ /* 0x0041e20000100a00 */
[----:B---3--:R-:W-:-:S05]  /*00f0*/  IADD3 R6, P0, PT, R1, UR4, RZ ;  /* 0x0000000401067c10 */ /* 0x008fca000ff1e0ff */
[----:B-----5:R-:W-:-:S08]  /*0100*/  IMAD.X R7, RZ, RZ, UR5, P0 ;  /* 0x00000005ff077e24 */ /* 0x020fd000080e06ff */
[----:B------:R-:W-:-:S07]  /*0110*/  LEPC R20, `(.L_x_0) ;  /* 0x000000001014794e */ /* 0x000fce0000000000 */
[----:B0---4-:R-:W-:Y:S05]  /*0120*/  CALL.ABS.NOINC R8 ;  /* 0x0000000008007343 */ /* 0x011fea0003c00000 */
.L_x_0:
[----:B------:R-:W-:Y:S05]  /*0130*/  EXIT ;  /* 0x000000000000794d */ /* 0x000fea0003800000 */
.L_x_1:
[----:B------:R-:W-:-:S00]  /*0140*/  BRA `(.L_x_1) ;  /* 0xfffffffc00fc7947 */ /* 0x000fc0000383ffff */
[----:B------:R-:W-:-:S00]  /*0150*/  NOP ;  /* 0x0000000000007918 */ /* 0x000fc00000000000 */
        /* <DEDUP_REMOVED lines=10> */
.L_x_2:


//--------------------- .nv.global.init           --------------------------
	.section	.nv.global.init,"aw",@progbits
.nv.global.init:
	.type		$str,@object
	.size		$str,(.L_0 - $str)
$str:
        /*0000*/ 	.byte	0x48, 0x65, 0x6c, 0x6c, 0x6f, 0x20, 0x66, 0x72, 0x6f, 0x6d, 0x20, 0x74, 0x68, 0x72, 0x65, 0x61
        /*0010*/ 	.byte	0x64, 0x20, 0x62, 0x6c, 0x6f, 0x63, 0x6b, 0x69, 0x64, 0x78, 0x2e, 0x78, 0x3d, 0x25, 0x64, 0x20
        /*0020*/ 	.byte	0x74, 0x68, 0x72, 0x65, 0x61, 0x64, 0x69, 0x64, 0x78, 0x2e, 0x78, 0x3d, 0x25, 0x64, 0x2c, 0x20
        /*0030*/ 	.byte	0x66, 0x3d, 0x25, 0x66, 0x0a, 0x00
.L_0:


//--------------------- .nv.shared.reserved.0     --------------------------
	.section	.nv.shared.reserved.0,"aw",@nobits
	.weak		__nv_reservedSMEM_offset_0_alias
	.size		__nv_reservedSMEM_offset_0_alias, 0, 64
	.other		__nv_reservedSMEM_offset_0_alias,@"STO_CUDA_RESERVED_SHARED STV_DEFAULT"
__nv_reservedSMEM_offset_0_alias:
	.zero		0
	.zero		64


//--------------------- .nv.constant0._Z9helloCUDAf --------------------------
	.section	.nv.constant0._Z9helloCUDAf,"a",@progbits
	.sectionflags	@""
	.align	4
.nv.constant0._Z9helloCUDAf:
	.zero		900


//--------------------- SYMBOLS --------------------------

	.type		.nv.reservedSmem.offset0,@object
	.size		.nv.reservedSmem.offset0,0x4
	.type		vprintf,@function
